//
// Generated by NVIDIA NVVM Compiler
//
// Compiler Build ID: CL-36424714
// Cuda compilation tools, release 13.0, V13.0.88
// Based on NVVM 20.0.0
//

.version 9.0
.target sm_100
.address_size 64

	// .globl	_Z3addmPfS_

.visible .entry _Z3addmPfS_(
	.param .u64 _Z3addmPfS__param_0,
	.param .u64 .ptr .align 1 _Z3addmPfS__param_1,
	.param .u64 .ptr .align 1 _Z3addmPfS__param_2
)
{
	.reg .pred 	%p<3>;
	.reg .b32 	%r<3>;
	.reg .b32 	%f<4>;
	.reg .b64 	%rd<14>;

	ld.param.u64 	%rd7, [_Z3addmPfS__param_0];
	ld.param.u64 	%rd8, [_Z3addmPfS__param_1];
	ld.param.u64 	%rd9, [_Z3addmPfS__param_2];
	mov.u32 	%r1, %tid.x;
	cvt.u64.u32 	%rd13, %r1;
	setp.le.u64 	%p1, %rd7, %rd13;
	@%p1 bra 	$L__BB0_3;
	mov.u32 	%r2, %ntid.x;
	cvt.u64.u32 	%rd2, %r2;
	cvta.to.global.u64 	%rd3, %rd8;
	cvta.to.global.u64 	%rd4, %rd9;
$L__BB0_2:
	shl.b64 	%rd10, %rd13, 2;
	add.s64 	%rd11, %rd3, %rd10;
	ld.global.f32 	%f1, [%rd11];
	add.s64 	%rd12, %rd4, %rd10;
	ld.global.f32 	%f2, [%rd12];
	add.f32 	%f3, %f1, %f2;
	st.global.f32 	[%rd12], %f3;
	add.s64 	%rd13, %rd13, %rd2;
	setp.lt.u64 	%p2, %rd13, %rd7;
	@%p2 bra 	$L__BB0_2;
$L__BB0_3:
	ret;

}


// ===== COMPILED SASS (sm_100) =====

	.target	sm_100

	.elftype	@"ET_EXEC"


//--------------------- .note.nv.tkinfo           --------------------------
	.section	.note.nv.tkinfo,"",@"SHT_NOTE"
	.sectionflags	@"SHF_NOTE_NV_TKINFO"
	.tkinfo
        /*0018*/ 	.word	0x00000002
        /*0030*/ 	.string	""
        /*0030*/ 	.string	"ptxas"
        /*0030*/ 	.string	"Cuda compilation tools, release 13.0, V13.0.88"
        /*0030*/ 	.string	"Build cuda_13.0.r13.0/compiler.36424714_0"
        /*0030*/ 	.string	"-arch sm_100 -m 64 "



//--------------------- .note.nv.cuinfo           --------------------------
	.section	.note.nv.cuinfo,"",@"SHT_NOTE"
	.sectionflags	@"SHF_NOTE_NV_CUINFO"
        /*0018*/ 	.short	0x0002
        /*001a*/ 	.short	0x0064
        /*001c*/ 	.short	0x0082
	.zero		2


//--------------------- .nv.info                  --------------------------
	.section	.nv.info,"",@"SHT_CUDA_INFO"
	.align	4


	//----- nvinfo : EIATTR_REGCOUNT
	.align		4
        /*0000*/ 	.byte	0x04, 0x2f
        /*0002*/ 	.short	(.L_1 - .L_0)
	.align		4
.L_0:
        /*0004*/ 	.word	index@(_Z3addmPfS_)
        /*0008*/ 	.word	0x0000000c


	//----- nvinfo : EIATTR_FRAME_SIZE
	.align		4
.L_1:
        /*000c*/ 	.byte	0x04, 0x11
        /*000e*/ 	.short	(.L_3 - .L_2)
	.align		4
.L_2:
        /*0010*/ 	.word	index@(_Z3addmPfS_)
        /*0014*/ 	.word	0x00000000


	//----- nvinfo : EIATTR_MIN_STACK_SIZE
	.align		4
.L_3:
        /*0018*/ 	.byte	0x04, 0x12
        /*001a*/ 	.short	(.L_5 - .L_4)
	.align		4
.L_4:
        /*001c*/ 	.word	index@(_Z3addmPfS_)
        /*0020*/ 	.word	0x00000000
.L_5:


//--------------------- .nv.compat                --------------------------
	.section	.nv.compat,"",@"SHT_CUDA_COMPAT_INFO"
	.align	4
        /*0000*/ 	.byte	0x02, 0x09, 0x00, 0x00, 0x02, 0x02, 0x01, 0x00, 0x02, 0x05, 0x05, 0x00, 0x03, 0x07, 0x01, 0x01
        /*0010*/ 	.byte	0x02, 0x03, 0x00, 0x00, 0x02, 0x06, 0x01, 0x00, 0x04, 0x0b, 0x08, 0x00, 0x09, 0x00, 0x00, 0x00
        /*0020*/ 	.byte	0x00, 0x00, 0x00, 0x00


//--------------------- .nv.info._Z3addmPfS_      --------------------------
	.section	.nv.info._Z3addmPfS_,"",@"SHT_CUDA_INFO"
	.sectionflags	@""
	.align	4


	//----- nvinfo : EIATTR_CUDA_API_VERSION
	.align		4
        /*0000*/ 	.byte	0x04, 0x37
        /*0002*/ 	.short	(.L_7 - .L_6)
.L_6:
        /*0004*/ 	.word	0x00000082


	//----- nvinfo : EIATTR_KPARAM_INFO
	.align		4
.L_7:
        /*0008*/ 	.byte	0x04, 0x17
        /*000a*/ 	.short	(.L_9 - .L_8)
.L_8:
        /*000c*/ 	.word	0x00000000
        /*0010*/ 	.short	0x0002
        /*0012*/ 	.short	0x0010
        /*0014*/ 	.byte	0x00, 0xf5, 0x21, 0x00


	//----- nvinfo : EIATTR_KPARAM_INFO
	.align		4
.L_9:
        /*0018*/ 	.byte	0x04, 0x17
        /*001a*/ 	.short	(.L_11 - .L_10)
.L_10:
        /*001c*/ 	.word	0x00000000
        /*0020*/ 	.short	0x0001
        /*0022*/ 	.short	0x0008
        /*0024*/ 	.byte	0x00, 0xf5, 0x21, 0x00


	//----- nvinfo : EIATTR_KPARAM_INFO
	.align		4
.L_11:
        /*0028*/ 	.byte	0x04, 0x17
        /*002a*/ 	.short	(.L_13 - .L_12)
.L_12:
        /*002c*/ 	.word	0x00000000
        /*0030*/ 	.short	0x0000
        /*0032*/ 	.short	0x0000
        /*0034*/ 	.byte	0x00, 0xf0, 0x21, 0x00


	//----- nvinfo : EIATTR_SPARSE_MMA_MASK
	.align		4
.L_13:
        /*0038*/ 	.byte	0x03, 0x50
        /*003a*/ 	.short	0x0000


	//----- nvinfo : EIATTR_MAXREG_COUNT
	.align		4
        /*003c*/ 	.byte	0x03, 0x1b
        /*003e*/ 	.short	0x00ff


	//----- nvinfo : EIATTR_MERCURY_ISA_VERSION
	.align		4
        /*0040*/ 	.byte	0x03, 0x5f
        /*0042*/ 	.short	0x0101


	//----- nvinfo : EIATTR_VRC_CTA_INIT_COUNT
	.align		4
        /*0044*/ 	.byte	0x02, 0x4a
	.zero		1
	.zero		1


	//----- nvinfo : EIATTR_EXIT_INSTR_OFFSETS
	.align		4
        /*0048*/ 	.byte	0x04, 0x1c
        /*004a*/ 	.short	(.L_15 - .L_14)


	//   ....[0]....
.L_14:
        /*004c*/ 	.word	0x00000050


	//   ....[1]....
        /*0050*/ 	.word	0x000001a0


	//----- nvinfo : EIATTR_CRS_STACK_SIZE
	.align		4
.L_15:
        /*0054*/ 	.byte	0x04, 0x1e
        /*0056*/ 	.short	(.L_17 - .L_16)
.L_16:
        /*0058*/ 	.word	0x00000000


	//----- nvinfo : EIATTR_CBANK_PARAM_SIZE
	.align		4
.L_17:
        /*005c*/ 	.byte	0x03, 0x19
        /*005e*/ 	.short	0x0018


	//----- nvinfo : EIATTR_PARAM_CBANK
	.align		4
        /*0060*/ 	.byte	0x04, 0x0a
        /*0062*/ 	.short	(.L_19 - .L_18)
	.align		4
.L_18:
        /*0064*/ 	.word	index@(.nv.constant0._Z3addmPfS_)
        /*0068*/ 	.short	0x0380
        /*006a*/ 	.short	0x0018


	//----- nvinfo : EIATTR_SW_WAR
	.align		4
.L_19:
        /*006c*/ 	.byte	0x04, 0x36
        /*006e*/ 	.short	(.L_21 - .L_20)
.L_20:
        /*0070*/ 	.word	0x00000008
.L_21:


//--------------------- .nv.callgraph             --------------------------
	.section	.nv.callgraph,"",@"SHT_CUDA_CALLGRAPH"
	.align	4
	.sectionentsize	8
	.align		4
        /*0000*/ 	.word	0x00000000
	.align		4
        /*0004*/ 	.word	0xffffffff
	.align		4
        /*0008*/ 	.word	0x00000000
	.align		4
        /*000c*/ 	.word	0xfffffffe
	.align		4
        /*0010*/ 	.word	0x00000000
	.align		4
        /*0014*/ 	.word	0xfffffffd
	.align		4
        /*0018*/ 	.word	0x00000000
	.align		4
        /*001c*/ 	.word	0xfffffffc


//--------------------- .text._Z3addmPfS_         --------------------------
	.section	.text._Z3addmPfS_,"ax",@progbits
	.align	128
        .global         _Z3addmPfS_
        .type           _Z3addmPfS_,@function
        .size           _Z3addmPfS_,(.L_x_2 - _Z3addmPfS_)
        .other          _Z3addmPfS_,@"STO_CUDA_ENTRY STV_DEFAULT"
_Z3addmPfS_:
.text._Z3addmPfS_:
[----:B------:R-:W-:Y:S01]  /*0000*/  LDC R1, c[0x0][0x37c] ;  /* 0x0000df00ff017b82 */ /* 0x000fe20000000800 */
[----:B------:R-:W0:Y:S01]  /*0010*/  S2R R0, SR_TID.X ;  /* 0x0000000000007919 */ /* 0x000e220000002100 */
[----:B------:R-:W0:Y:S02]  /*0020*/  LDCU.64 UR8, c[0x0][0x380] ;  /* 0x00007000ff0877ac */ /* 0x000e240008000a00 */
[----:B0-----:R-:W-:-:S04]  /*0030*/  ISETP.GE.U32.AND P0, PT, R0, UR8, PT ;  /* 0x0000000800007c0c */ /* 0x001fc8000bf06070 */
[----:B------:R-:W-:-:S13]  /*0040*/  ISETP.GE.U32.AND.EX P0, PT, RZ, UR9, PT, P0 ;  /* 0x00000009ff007c0c */ /* 0x000fda000bf06100 */
[----:B------:R-:W-:Y:S05]  /*0050*/  @P0 EXIT ;  /* 0x000000000000094d */ /* 0x000fea0003800000 */
[----:B------:R-:W-:Y:S01]  /*0060*/  IMAD.MOV.U32 R9, RZ, RZ, RZ ;  /* 0x000000ffff097224 */ /* 0x000fe200078e00ff */
[----:B------:R-:W0:Y:S01]  /*0070*/  LDCU UR4, c[0x0][0x360] ;  /* 0x00006c00ff0477ac */ /* 0x000e220008000800 */
[----:B------:R-:W1:Y:S01]  /*0080*/  LDCU.64 UR6, c[0x0][0x358] ;  /* 0x00006b00ff0677ac */ /* 0x000e620008000a00 */
[----:B------:R-:W2:Y:S01]  /*0090*/  LDCU.64 UR10, c[0x0][0x388] ;  /* 0x00007100ff0a77ac */ /* 0x000ea20008000a00 */
[----:B------:R-:W3:Y:S03]  /*00a0*/  LDCU.64 UR12, c[0x0][0x390] ;  /* 0x00007200ff0c77ac */ /* 0x000ee60008000a00 */
.L_x_0:
[C---:B----4-:R-:W-:Y:S01]  /*00b0*/  IMAD.SHL.U32 R2, R0.reuse, 0x4, RZ ;  /* 0x0000000400027824 */ /* 0x050fe200078e00ff */
[----:B------:R-:W-:-:S04]  /*00c0*/  SHF.L.U64.HI R3, R0, 0x2, R9 ;  /* 0x0000000200037819 */ /* 0x000fc80000010209 */
[C---:B--2---:R-:W-:Y:S02]  /*00d0*/  IADD3 R4, P0, PT, R2.reuse, UR10, RZ ;  /* 0x0000000a02047c10 */ /* 0x044fe4000ff1e0ff */
[----:B---3--:R-:W-:Y:S02]  /*00e0*/  IADD3 R2, P1, PT, R2, UR12, RZ ;  /* 0x0000000c02027c10 */ /* 0x008fe4000ff3e0ff */
[C---:B------:R-:W-:Y:S02]  /*00f0*/  IADD3.X R5, PT, PT, R3.reuse, UR11, RZ, P0, !PT ;  /* 0x0000000b03057c10 */ /* 0x040fe400087fe4ff */
[----:B------:R-:W-:-:S03]  /*0100*/  IADD3.X R3, PT, PT, R3, UR13, RZ, P1, !PT ;  /* 0x0000000d03037c10 */ /* 0x000fc60008ffe4ff */
[----:B-1----:R-:W2:Y:S04]  /*0110*/  LDG.E R4, desc[UR6][R4.64] ;  /* 0x0000000604047981 */ /* 0x002ea8000c1e1900 */
[----:B------:R-:W2:Y:S01]  /*0120*/  LDG.E R7, desc[UR6][R2.64] ;  /* 0x0000000602077981 */ /* 0x000ea2000c1e1900 */
[----:B0-----:R-:W-:-:S05]  /*0130*/  IADD3 R0, P0, PT, R0, UR4, RZ ;  /* 0x0000000400007c10 */ /* 0x001fca000ff1e0ff */
[----:B------:R-:W-:Y:S01]  /*0140*/  IMAD.X R9, RZ, RZ, R9, P0 ;  /* 0x000000ffff097224 */ /* 0x000fe200000e0609 */
[----:B------:R-:W-:-:S04]  /*0150*/  ISETP.GE.U32.AND P0, PT, R0, UR8, PT ;  /* 0x0000000800007c0c */ /* 0x000fc8000bf06070 */
[----:B------:R-:W-:Y:S01]  /*0160*/  ISETP.GE.U32.AND.EX P0, PT, R9, UR9, PT, P0 ;  /* 0x0000000909007c0c */ /* 0x000fe2000bf06100 */
[----:B--2---:R-:W-:-:S05]  /*0170*/  FADD R7, R4, R7 ;  /* 0x0000000704077221 */ /* 0x004fca0000000000 */
[----:B------:R4:W-:Y:S07]  /*0180*/  STG.E desc[UR6][R2.64], R7 ;  /* 0x0000000702007986 */ /* 0x0009ee000c101906 */
[----:B------:R-:W-:Y:S05]  /*0190*/  @!P0 BRA `(.L_x_0) ;  /* 0xfffffffc00c48947 */ /* 0x000fea000383ffff */
[----:B------:R-:W-:Y:S05]  /*01a0*/  EXIT ;  /* 0x000000000000794d */ /* 0x000fea0003800000 */
.L_x_1:
[----:B------:R-:W-:-:S00]  /*01b0*/  BRA `(.L_x_1) ;  /* 0xfffffffc00fc7947 */ /* 0x000fc0000383ffff */
[----:B------:R-:W-:-:S00]  /*01c0*/  NOP ;  /* 0x0000000000007918 */ /* 0x000fc00000000000 */
        /* <DEDUP_REMOVED lines=11> */
.L_x_2:


//--------------------- .nv.shared.reserved.0     --------------------------
	.section	.nv.shared.reserved.0,"aw",@nobits
	.weak		__nv_reservedSMEM_offset_0_alias
	.size		__nv_reservedSMEM_offset_0_alias, 0, 64
	.other		__nv_reservedSMEM_offset_0_alias,@"STO_CUDA_RESERVED_SHARED STV_DEFAULT"
__nv_reservedSMEM_offset_0_alias:
	.zero		0
	.zero		64


//--------------------- .nv.constant0._Z3addmPfS_ --------------------------
	.section	.nv.constant0._Z3addmPfS_,"a",@progbits
	.sectionflags	@""
	.align	4
.nv.constant0._Z3addmPfS_:
	.zero		920


//--------------------- SYMBOLS --------------------------

	.type		.nv.reservedSmem.offset0,@object
	.size		.nv.reservedSmem.offset0,0x4
